//
// Generated by NVIDIA NVVM Compiler
//
// Compiler Build ID: CL-36424714
// Cuda compilation tools, release 13.0, V13.0.88
// Based on NVVM 20.0.0
//

.version 9.0
.target sm_100
.address_size 64

	// .globl	_Z6kernelPh

.visible .entry _Z6kernelPh(
	.param .u64 .ptr .align 1 _Z6kernelPh_param_0
)
{
	.reg .pred 	%p<10>;
	.reg .b16 	%rs<12>;
	.reg .b32 	%r<11>;
	.reg .b32 	%f<76>;
	.reg .b64 	%rd<5>;

	ld.param.u64 	%rd1, [_Z6kernelPh_param_0];
	mov.u32 	%r5, %ctaid.x;
	mov.u32 	%r6, %ctaid.y;
	mov.u32 	%r7, %nctaid.x;
	mad.lo.s32 	%r1, %r6, %r7, %r5;
	sub.s32 	%r8, 500, %r5;
	cvt.rn.f32.s32 	%f35, %r8;
	mul.f32 	%f36, %f35, 0f3FC00000;
	div.rn.f32 	%f75, %f36, 0f43FA0000;
	sub.s32 	%r9, 500, %r6;
	cvt.rn.f32.s32 	%f37, %r9;
	mul.f32 	%f38, %f37, 0f3FC00000;
	div.rn.f32 	%f74, %f38, 0f43FA0000;
	mov.b32 	%r10, 0;
	bra.uni 	$L__BB0_9;
$L__BB0_1:
	sub.f32 	%f45, %f33, %f34;
	mul.f32 	%f46, %f31, %f32;
	fma.rn.f32 	%f47, %f31, %f32, %f46;
	add.f32 	%f3, %f45, 0fBF4CCCCD;
	add.f32 	%f4, %f47, 0f3E1FBE77;
	mul.f32 	%f5, %f3, %f3;
	mul.f32 	%f6, %f4, %f4;
	add.f32 	%f48, %f5, %f6;
	setp.gt.f32 	%p2, %f48, 0f447A0000;
	@%p2 bra 	$L__BB0_10;
	sub.f32 	%f49, %f5, %f6;
	mul.f32 	%f50, %f3, %f4;
	fma.rn.f32 	%f51, %f3, %f4, %f50;
	add.f32 	%f7, %f49, 0fBF4CCCCD;
	add.f32 	%f8, %f51, 0f3E1FBE77;
	mul.f32 	%f9, %f7, %f7;
	mul.f32 	%f10, %f8, %f8;
	add.f32 	%f52, %f9, %f10;
	setp.gt.f32 	%p3, %f52, 0f447A0000;
	@%p3 bra 	$L__BB0_10;
	sub.f32 	%f53, %f9, %f10;
	mul.f32 	%f54, %f7, %f8;
	fma.rn.f32 	%f55, %f7, %f8, %f54;
	add.f32 	%f11, %f53, 0fBF4CCCCD;
	add.f32 	%f12, %f55, 0f3E1FBE77;
	mul.f32 	%f13, %f11, %f11;
	mul.f32 	%f14, %f12, %f12;
	add.f32 	%f56, %f13, %f14;
	setp.gt.f32 	%p4, %f56, 0f447A0000;
	@%p4 bra 	$L__BB0_10;
	sub.f32 	%f57, %f13, %f14;
	mul.f32 	%f58, %f11, %f12;
	fma.rn.f32 	%f59, %f11, %f12, %f58;
	add.f32 	%f15, %f57, 0fBF4CCCCD;
	add.f32 	%f16, %f59, 0f3E1FBE77;
	mul.f32 	%f17, %f15, %f15;
	mul.f32 	%f18, %f16, %f16;
	add.f32 	%f60, %f17, %f18;
	setp.gt.f32 	%p5, %f60, 0f447A0000;
	@%p5 bra 	$L__BB0_10;
	sub.f32 	%f61, %f17, %f18;
	mul.f32 	%f62, %f15, %f16;
	fma.rn.f32 	%f63, %f15, %f16, %f62;
	add.f32 	%f19, %f61, 0fBF4CCCCD;
	add.f32 	%f20, %f63, 0f3E1FBE77;
	mul.f32 	%f21, %f19, %f19;
	mul.f32 	%f22, %f20, %f20;
	add.f32 	%f64, %f21, %f22;
	setp.gt.f32 	%p6, %f64, 0f447A0000;
	@%p6 bra 	$L__BB0_10;
	sub.f32 	%f65, %f21, %f22;
	mul.f32 	%f66, %f19, %f20;
	fma.rn.f32 	%f67, %f19, %f20, %f66;
	add.f32 	%f23, %f65, 0fBF4CCCCD;
	add.f32 	%f24, %f67, 0f3E1FBE77;
	mul.f32 	%f25, %f23, %f23;
	mul.f32 	%f26, %f24, %f24;
	add.f32 	%f68, %f25, %f26;
	setp.gt.f32 	%p7, %f68, 0f447A0000;
	@%p7 bra 	$L__BB0_10;
	sub.f32 	%f69, %f25, %f26;
	mul.f32 	%f70, %f23, %f24;
	fma.rn.f32 	%f71, %f23, %f24, %f70;
	add.f32 	%f75, %f69, 0fBF4CCCCD;
	add.f32 	%f74, %f71, 0f3E1FBE77;
	mul.f32 	%f72, %f74, %f74;
	fma.rn.f32 	%f73, %f75, %f75, %f72;
	setp.gt.f32 	%p8, %f73, 0f447A0000;
	@%p8 bra 	$L__BB0_10;
	add.s32 	%r10, %r10, 8;
	setp.eq.s32 	%p9, %r10, 200;
	mov.b16 	%rs11, 255;
	@%p9 bra 	$L__BB0_10;
$L__BB0_9:
	mul.f32 	%f39, %f75, %f75;
	mul.f32 	%f40, %f74, %f74;
	sub.f32 	%f41, %f39, %f40;
	mul.f32 	%f42, %f75, %f74;
	fma.rn.f32 	%f43, %f75, %f74, %f42;
	add.f32 	%f31, %f41, 0fBF4CCCCD;
	add.f32 	%f32, %f43, 0f3E1FBE77;
	mul.f32 	%f33, %f31, %f31;
	mul.f32 	%f34, %f32, %f32;
	add.f32 	%f44, %f33, %f34;
	setp.leu.f32 	%p1, %f44, 0f447A0000;
	mov.b16 	%rs11, 0;
	@%p1 bra 	$L__BB0_1;
$L__BB0_10:
	cvta.to.global.u64 	%rd2, %rd1;
	cvt.s64.s32 	%rd3, %r1;
	add.s64 	%rd4, %rd2, %rd3;
	st.global.u8 	[%rd4], %rs11;
	ret;

}


// ===== COMPILED SASS (sm_100) =====

	.target	sm_100

	.elftype	@"ET_EXEC"


//--------------------- .note.nv.tkinfo           --------------------------
	.section	.note.nv.tkinfo,"",@"SHT_NOTE"
	.sectionflags	@"SHF_NOTE_NV_TKINFO"
	.tkinfo
        /*0018*/ 	.word	0x00000002
        /*0030*/ 	.string	""
        /*0030*/ 	.string	"ptxas"
        /*0030*/ 	.string	"Cuda compilation tools, release 13.0, V13.0.88"
        /*0030*/ 	.string	"Build cuda_13.0.r13.0/compiler.36424714_0"
        /*0030*/ 	.string	"-arch sm_100 -m 64 "



//--------------------- .note.nv.cuinfo           --------------------------
	.section	.note.nv.cuinfo,"",@"SHT_NOTE"
	.sectionflags	@"SHF_NOTE_NV_CUINFO"
        /*0018*/ 	.short	0x0002
        /*001a*/ 	.short	0x0064
        /*001c*/ 	.short	0x0082
	.zero		2


//--------------------- .nv.info                  --------------------------
	.section	.nv.info,"",@"SHT_CUDA_INFO"
	.align	4


	//----- nvinfo : EIATTR_REGCOUNT
	.align		4
        /*0000*/ 	.byte	0x04, 0x2f
        /*0002*/ 	.short	(.L_1 - .L_0)
	.align		4
.L_0:
        /*0004*/ 	.word	index@(_Z6kernelPh)
        /*0008*/ 	.word	0x00000010


	//----- nvinfo : EIATTR_FRAME_SIZE
	.align		4
.L_1:
        /*000c*/ 	.byte	0x04, 0x11
        /*000e*/ 	.short	(.L_3 - .L_2)
	.align		4
.L_2:
        /*0010*/ 	.word	index@($__internal_0_$__cuda_sm3x_div_rn_noftz_f32_slowpath)
        /*0014*/ 	.word	0x00000000


	//----- nvinfo : EIATTR_FRAME_SIZE
	.align		4
.L_3:
        /*0018*/ 	.byte	0x04, 0x11
        /*001a*/ 	.short	(.L_5 - .L_4)
	.align		4
.L_4:
        /*001c*/ 	.word	index@(_Z6kernelPh)
        /*0020*/ 	.word	0x00000000


	//----- nvinfo : EIATTR_MIN_STACK_SIZE
	.align		4
.L_5:
        /*0024*/ 	.byte	0x04, 0x12
        /*0026*/ 	.short	(.L_7 - .L_6)
	.align		4
.L_6:
        /*0028*/ 	.word	index@(_Z6kernelPh)
        /*002c*/ 	.word	0x00000000
.L_7:


//--------------------- .nv.compat                --------------------------
	.section	.nv.compat,"",@"SHT_CUDA_COMPAT_INFO"
	.align	4
        /*0000*/ 	.byte	0x02, 0x09, 0x00, 0x00, 0x02, 0x02, 0x01, 0x00, 0x02, 0x05, 0x05, 0x00, 0x03, 0x07, 0x01, 0x01
        /*0010*/ 	.byte	0x02, 0x03, 0x00, 0x00, 0x02, 0x06, 0x01, 0x00, 0x04, 0x0b, 0x08, 0x00, 0x01, 0x00, 0x00, 0x00
        /*0020*/ 	.byte	0x00, 0x00, 0x00, 0x00


//--------------------- .nv.info._Z6kernelPh      --------------------------
	.section	.nv.info._Z6kernelPh,"",@"SHT_CUDA_INFO"
	.sectionflags	@""
	.align	4


	//----- nvinfo : EIATTR_CUDA_API_VERSION
	.align		4
        /*0000*/ 	.byte	0x04, 0x37
        /*0002*/ 	.short	(.L_9 - .L_8)
.L_8:
        /*0004*/ 	.word	0x00000082


	//----- nvinfo : EIATTR_KPARAM_INFO
	.align		4
.L_9:
        /*0008*/ 	.byte	0x04, 0x17
        /*000a*/ 	.short	(.L_11 - .L_10)
.L_10:
        /*000c*/ 	.word	0x00000000
        /*0010*/ 	.short	0x0000
        /*0012*/ 	.short	0x0000
        /*0014*/ 	.byte	0x00, 0xf5, 0x21, 0x00


	//----- nvinfo : EIATTR_SPARSE_MMA_MASK
	.align		4
.L_11:
        /*0018*/ 	.byte	0x03, 0x50
        /*001a*/ 	.short	0x0000


	//----- nvinfo : EIATTR_MAXREG_COUNT
	.align		4
        /*001c*/ 	.byte	0x03, 0x1b
        /*001e*/ 	.short	0x00ff


	//----- nvinfo : EIATTR_MERCURY_ISA_VERSION
	.align		4
        /*0020*/ 	.byte	0x03, 0x5f
        /*0022*/ 	.short	0x0101


	//----- nvinfo : EIATTR_VRC_CTA_INIT_COUNT
	.align		4
        /*0024*/ 	.byte	0x02, 0x4a
	.zero		1
	.zero		1


	//----- nvinfo : EIATTR_EXIT_INSTR_OFFSETS
	.align		4
        /*0028*/ 	.byte	0x04, 0x1c
        /*002a*/ 	.short	(.L_13 - .L_12)


	//   ....[0]....
.L_12:
        /*002c*/ 	.word	0x00000800


	//----- nvinfo : EIATTR_CRS_STACK_SIZE
	.align		4
.L_13:
        /*0030*/ 	.byte	0x04, 0x1e
        /*0032*/ 	.short	(.L_15 - .L_14)
.L_14:
        /*0034*/ 	.word	0x00000000


	//----- nvinfo : EIATTR_CBANK_PARAM_SIZE
	.align		4
.L_15:
        /*0038*/ 	.byte	0x03, 0x19
        /*003a*/ 	.short	0x0008


	//----- nvinfo : EIATTR_PARAM_CBANK
	.align		4
        /*003c*/ 	.byte	0x04, 0x0a
        /*003e*/ 	.short	(.L_17 - .L_16)
	.align		4
.L_16:
        /*0040*/ 	.word	index@(.nv.constant0._Z6kernelPh)
        /*0044*/ 	.short	0x0380
        /*0046*/ 	.short	0x0008


	//----- nvinfo : EIATTR_SW_WAR
	.align		4
.L_17:
        /*0048*/ 	.byte	0x04, 0x36
        /*004a*/ 	.short	(.L_19 - .L_18)
.L_18:
        /*004c*/ 	.word	0x00000008
.L_19:


//--------------------- .nv.callgraph             --------------------------
	.section	.nv.callgraph,"",@"SHT_CUDA_CALLGRAPH"
	.align	4
	.sectionentsize	8
	.align		4
        /*0000*/ 	.word	0x00000000
	.align		4
        /*0004*/ 	.word	0xffffffff
	.align		4
        /*0008*/ 	.word	0x00000000
	.align		4
        /*000c*/ 	.word	0xfffffffe
	.align		4
        /*0010*/ 	.word	0x00000000
	.align		4
        /*0014*/ 	.word	0xfffffffd
	.align		4
        /*0018*/ 	.word	0x00000000
	.align		4
        /*001c*/ 	.word	0xfffffffc


//--------------------- .text._Z6kernelPh         --------------------------
	.section	.text._Z6kernelPh,"ax",@progbits
	.align	128
        .global         _Z6kernelPh
        .type           _Z6kernelPh,@function
        .size           _Z6kernelPh,(.L_x_13 - _Z6kernelPh)
        .other          _Z6kernelPh,@"STO_CUDA_ENTRY STV_DEFAULT"
_Z6kernelPh:
.text._Z6kernelPh:
[----:B------:R-:W-:Y:S08]  /*0000*/  LDC R1, c[0x0][0x37c] ;  /* 0x0000df00ff017b82 */ /* 0x000ff00000000800 */
[----:B------:R-:W0:Y:S01]  /*0010*/  S2UR UR5, SR_CTAID.X ;  /* 0x00000000000579c3 */ /* 0x000e220000002500 */
[----:B------:R-:W-:Y:S01]  /*0020*/  HFMA2 R4, -RZ, RZ, 0.87646484375, 0.000785350799560546875 ;  /* 0x3b03126fff047431 */ /* 0x000fe200000001ff */
[----:B------:R-:W1:Y:S01]  /*0030*/  LDCU UR6, c[0x0][0x370] ;  /* 0x00006e00ff0677ac */ /* 0x000e620008000800 */
[----:B------:R-:W-:-:S05]  /*0040*/  MOV R2, 0x43fa0000 ;  /* 0x43fa000000027802 */ /* 0x000fca0000000f00 */
[----:B------:R-:W1:Y:S01]  /*0050*/  S2UR UR4, SR_CTAID.Y ;  /* 0x00000000000479c3 */ /* 0x000e620000002600 */
[----:B------:R-:W-:-:S04]  /*0060*/  FFMA R3, R4, -R2, 1 ;  /* 0x3f80000004037423 */ /* 0x000fc80000000802 */
[----:B------:R-:W-:Y:S01]  /*0070*/  FFMA R3, R3, R4, 0.0020000000949949026108 ;  /* 0x3b03126f03037423 */ /* 0x000fe20000000004 */
[----:B0-----:R-:W-:-:S06]  /*0080*/  UIADD3 UR7, UPT, UPT, -UR5, 0x1f4, URZ ;  /* 0x000001f405077890 */ /* 0x001fcc000fffe1ff */
[----:B------:R-:W-:Y:S01]  /*0090*/  I2FP.F32.S32 R0, UR7 ;  /* 0x0000000700007c45 */ /* 0x000fe20008201400 */
[----:B-1----:R-:W-:-:S04]  /*00a0*/  UIMAD UR5, UR4, UR6, UR5 ;  /* 0x00000006040572a4 */ /* 0x002fc8000f8e0205 */
[----:B------:R-:W-:-:S04]  /*00b0*/  FMUL R0, R0, 1.5 ;  /* 0x3fc0000000007820 */ /* 0x000fc80000400000 */
[----:B------:R-:W0:Y:S01]  /*00c0*/  FCHK P0, R0, 500 ;  /* 0x43fa000000007902 */ /* 0x000e220000000000 */
[----:B------:R-:W-:-:S04]  /*00d0*/  FFMA R4, R0, R3, RZ ;  /* 0x0000000300047223 */ /* 0x000fc800000000ff */
[----:B------:R-:W-:-:S04]  /*00e0*/  FFMA R5, R4, -500, R0 ;  /* 0xc3fa000004057823 */ /* 0x000fc80000000000 */
[----:B------:R-:W-:Y:S01]  /*00f0*/  FFMA R4, R3, R5, R4 ;  /* 0x0000000503047223 */ /* 0x000fe20000000004 */
[----:B0-----:R-:W-:Y:S06]  /*0100*/  @!P0 BRA `(.L_x_0) ;  /* 0x0000000000108947 */ /* 0x001fec0003800000 */
[----:B------:R-:W-:Y:S02]  /*0110*/  MOV R3, R0 ;  /* 0x0000000000037202 */ /* 0x000fe40000000f00 */
[----:B------:R-:W-:-:S07]  /*0120*/  MOV R6, 0x140 ;  /* 0x0000014000067802 */ /* 0x000fce0000000f00 */
[----:B------:R-:W-:Y:S05]  /*0130*/  CALL.REL.NOINC `($__internal_0_$__cuda_sm3x_div_rn_noftz_f32_slowpath) ;  /* 0x0000000400b47944 */ /* 0x000fea0003c00000 */
[----:B------:R-:W-:-:S07]  /*0140*/  MOV R4, R0 ;  /* 0x0000000000047202 */ /* 0x000fce0000000f00 */
.L_x_0:
[----:B------:R-:W-:Y:S01]  /*0150*/  UIADD3 UR4, UPT, UPT, -UR4, 0x1f4, URZ ;  /* 0x000001f404047890 */ /* 0x000fe2000fffe1ff */
[----:B------:R-:W-:-:S05]  /*0160*/  MOV R5, 0x3b03126f ;  /* 0x3b03126f00057802 */ /* 0x000fca0000000f00 */
[----:B------:R-:W-:Y:S01]  /*0170*/  I2FP.F32.S32 R0, UR4 ;  /* 0x0000000400007c45 */ /* 0x000fe20008201400 */
[----:B------:R-:W-:-:S04]  /*0180*/  FFMA R6, R5, -R2, 1 ;  /* 0x3f80000005067423 */ /* 0x000fc80000000802 */
[----:B------:R-:W-:Y:S01]  /*0190*/  FMUL R3, R0, 1.5 ;  /* 0x3fc0000000037820 */ /* 0x000fe20000400000 */
[----:B------:R-:W-:-:S03]  /*01a0*/  FFMA R0, R6, R5, 0.0020000000949949026108 ;  /* 0x3b03126f06007423 */ /* 0x000fc60000000005 */
[----:B------:R-:W0:Y:S01]  /*01b0*/  FCHK P0, R3, 500 ;  /* 0x43fa000003007902 */ /* 0x000e220000000000 */
[----:B------:R-:W-:-:S04]  /*01c0*/  FFMA R6, R0, R3, RZ ;  /* 0x0000000300067223 */ /* 0x000fc800000000ff */
[----:B------:R-:W-:-:S04]  /*01d0*/  FFMA R5, R6, -500, R3 ;  /* 0xc3fa000006057823 */ /* 0x000fc80000000003 */
[----:B------:R-:W-:Y:S01]  /*01e0*/  FFMA R0, R0, R5, R6 ;  /* 0x0000000500007223 */ /* 0x000fe20000000006 */
[----:B0-----:R-:W-:Y:S06]  /*01f0*/  @!P0 BRA `(.L_x_1) ;  /* 0x0000000000088947 */ /* 0x001fec0003800000 */
[----:B------:R-:W-:-:S07]  /*0200*/  MOV R6, 0x220 ;  /* 0x0000022000067802 */ /* 0x000fce0000000f00 */
[----:B------:R-:W-:Y:S05]  /*0210*/  CALL.REL.NOINC `($__internal_0_$__cuda_sm3x_div_rn_noftz_f32_slowpath) ;  /* 0x00000004007c7944 */ /* 0x000fea0003c00000 */
.L_x_1:
[----:B------:R-:W0:Y:S01]  /*0220*/  LDCU.64 UR8, c[0x0][0x358] ;  /* 0x00006b00ff0877ac */ /* 0x000e220008000a00 */
[----:B------:R-:W-:-:S05]  /*0230*/  UMOV UR4, URZ ;  /* 0x000000ff00047c82 */ /* 0x000fca0008000000 */
.L_x_3:
[C---:B------:R-:W-:Y:S01]  /*0240*/  FMUL R3, R0.reuse, R0 ;  /* 0x0000000000037220 */ /* 0x040fe20000400000 */
[----:B------:R-:W-:-:S03]  /*0250*/  FMUL R5, R0, R4 ;  /* 0x0000000400057220 */ /* 0x000fc60000400000 */
[-C--:B------:R-:W-:Y:S01]  /*0260*/  FFMA R3, R4, R4.reuse, -R3 ;  /* 0x0000000404037223 */ /* 0x080fe20000000803 */
[----:B------:R-:W-:-:S03]  /*0270*/  FFMA R5, R0, R4, R5 ;  /* 0x0000000400057223 */ /* 0x000fc60000000005 */
[----:B------:R-:W-:Y:S01]  /*0280*/  FADD R4, R3, -0.80000001192092895508 ;  /* 0xbf4ccccd03047421 */ /* 0x000fe20000000000 */
[----:B------:R-:W-:-:S03]  /*0290*/  FADD R5, R5, 0.15600000321865081787 ;  /* 0x3e1fbe7705057421 */ /* 0x000fc60000000000 */
[----:B------:R-:W-:Y:S01]  /*02a0*/  FMUL R2, R4, R4 ;  /* 0x0000000404027220 */ /* 0x000fe20000400000 */
[----:B------:R-:W-:-:S04]  /*02b0*/  FMUL R7, R5, R5 ;  /* 0x0000000505077220 */ /* 0x000fc80000400000 */
[----:B------:R-:W-:-:S05]  /*02c0*/  FADD R0, R2, R7 ;  /* 0x0000000702007221 */ /* 0x000fca0000000000 */
[----:B------:R-:W-:Y:S02]  /*02d0*/  FSETP.GT.AND P0, PT, R0, 1000, PT ;  /* 0x447a00000000780b */ /* 0x000fe40003f04000 */
[----:B------:R-:W-:-:S11]  /*02e0*/  PRMT R0, RZ, 0x7610, R0 ;  /* 0x00007610ff007816 */ /* 0x000fd60000000000 */
[----:B------:R-:W-:Y:S05]  /*02f0*/  @P0 BRA `(.L_x_2) ;  /* 0x0000000400280947 */ /* 0x000fea0003800000 */
[----:B------:R-:W-:Y:S01]  /*0300*/  FMUL R3, R4, R5 ;  /* 0x0000000504037220 */ /* 0x000fe20000400000 */
[----:B------:R-:W-:-:S03]  /*0310*/  FADD R2, R2, -R7 ;  /* 0x8000000702027221 */ /* 0x000fc60000000000 */
[----:B------:R-:W-:Y:S01]  /*0320*/  FFMA R3, R4, R5, R3 ;  /* 0x0000000504037223 */ /* 0x000fe20000000003 */
[----:B------:R-:W-:-:S03]  /*0330*/  FADD R4, R2, -0.80000001192092895508 ;  /* 0xbf4ccccd02047421 */ /* 0x000fc60000000000 */
[----:B------:R-:W-:Y:S01]  /*0340*/  FADD R5, R3, 0.15600000321865081787 ;  /* 0x3e1fbe7703057421 */ /* 0x000fe20000000000 */
[----:B------:R-:W-:-:S03]  /*0350*/  FMUL R2, R4, R4 ;  /* 0x0000000404027220 */ /* 0x000fc60000400000 */
[----:B------:R-:W-:-:S04]  /*0360*/  FMUL R7, R5, R5 ;  /* 0x0000000505077220 */ /* 0x000fc80000400000 */
[----:B------:R-:W-:-:S05]  /*0370*/  FADD R3, R2, R7 ;  /* 0x0000000702037221 */ /* 0x000fca0000000000 */
[----:B------:R-:W-:-:S13]  /*0380*/  FSETP.GT.AND P0, PT, R3, 1000, PT ;  /* 0x447a00000300780b */ /* 0x000fda0003f04000 */
        /* <DEDUP_REMOVED lines=51> */
[----:B------:R-:W-:-:S04]  /*06c0*/  FMUL R2, R5, R4 ;  /* 0x0000000405027220 */ /* 0x000fc80000400000 */
[----:B------:R-:W-:Y:S01]  /*06d0*/  FFMA R3, R5, R4, R2 ;  /* 0x0000000405037223 */ /* 0x000fe20000000002 */
[----:B------:R-:W-:-:S03]  /*06e0*/  FADD R2, R6, -R7 ;  /* 0x8000000706027221 */ /* 0x000fc60000000000 */
[----:B------:R-:W-:Y:S01]  /*06f0*/  FADD R3, R3, 0.15600000321865081787 ;  /* 0x3e1fbe7703037421 */ /* 0x000fe20000000000 */
[----:B------:R-:W-:-:S03]  /*0700*/  FADD R4, R2, -0.80000001192092895508 ;  /* 0xbf4ccccd02047421 */ /* 0x000fc60000000000 */
[----:B------:R-:W-:-:S04]  /*0710*/  FMUL R5, R3, R3 ;  /* 0x0000000303057220 */ /* 0x000fc80000400000 */
[----:B------:R-:W-:-:S05]  /*0720*/  FFMA R5, R4, R4, R5 ;  /* 0x0000000404057223 */ /* 0x000fca0000000005 */
[----:B------:R-:W-:-:S13]  /*0730*/  FSETP.GT.AND P0, PT, R5, 1000, PT ;  /* 0x447a00000500780b */ /* 0x000fda0003f04000 */
[----:B------:R-:W-:Y:S05]  /*0740*/  @P0 BRA `(.L_x_2) ;  /* 0x0000000000140947 */ /* 0x000fea0003800000 */
[----:B------:R-:W-:Y:S01]  /*0750*/  UIADD3 UR4, UPT, UPT, UR4, 0x8, URZ ;  /* 0x0000000804047890 */ /* 0x000fe2000fffe0ff */
[----:B------:R-:W-:-:S03]  /*0760*/  MOV R0, R3 ;  /* 0x0000000300007202 */ /* 0x000fc60000000f00 */
[----:B------:R-:W-:-:S09]  /*0770*/  UISETP.NE.AND UP0, UPT, UR4, 0xc8, UPT ;  /* 0x000000c80400788c */ /* 0x000fd2000bf05270 */
[----:B------:R-:W-:Y:S05]  /*0780*/  BRA.U UP0, `(.L_x_3) ;  /* 0xfffffff900ac7547 */ /* 0x000fea000b83ffff */
[----:B------:R-:W-:-:S07]  /*0790*/  HFMA2 R0, -RZ, RZ, 0, 1.5199184417724609375e-05 ;  /* 0x000000ffff007431 */ /* 0x000fce00000001ff */
.L_x_2:
[----:B------:R-:W1:Y:S02]  /*07a0*/  LDCU.64 UR6, c[0x0][0x380] ;  /* 0x00007000ff0677ac */ /* 0x000e640008000a00 */
[----:B-1----:R-:W-:-:S04]  /*07b0*/  UIADD3 UR4, UP0, UPT, UR5, UR6, URZ ;  /* 0x0000000605047290 */ /* 0x002fc8000ff1e0ff */
[----:B------:R-:W-:Y:S02]  /*07c0*/  ULEA.HI.X.SX32 UR6, UR5, UR7, 0x1, UP0 ;  /* 0x0000000705067291 */ /* 0x000fe400080f0eff */
[----:B------:R-:W-:-:S04]  /*07d0*/  MOV R2, UR4 ;  /* 0x0000000400027c02 */ /* 0x000fc80008000f00 */
[----:B------:R-:W-:-:S05]  /*07e0*/  MOV R3, UR6 ;  /* 0x0000000600037c02 */ /* 0x000fca0008000f00 */
[----:B0-----:R-:W-:Y:S01]  /*07f0*/  STG.E.U8 desc[UR8][R2.64], R0 ;  /* 0x0000000002007986 */ /* 0x001fe2000c101108 */
[----:B------:R-:W-:Y:S05]  /*0800*/  EXIT ;  /* 0x000000000000794d */ /* 0x000fea0003800000 */
        .weak           $__internal_0_$__cuda_sm3x_div_rn_noftz_f32_slowpath
        .type           $__internal_0_$__cuda_sm3x_div_rn_noftz_f32_slowpath,@function
        .size           $__internal_0_$__cuda_sm3x_div_rn_noftz_f32_slowpath,(.L_x_13 - $__internal_0_$__cuda_sm3x_div_rn_noftz_f32_slowpath)
$__internal_0_$__cuda_sm3x_div_rn_noftz_f32_slowpath:
[----:B------:R-:W-:Y:S02]  /*0810*/  SHF.R.U32.HI R5, RZ, 0x17, R2 ;  /* 0x00000017ff057819 */ /* 0x000fe40000011602 */
[----:B------:R-:W-:Y:S02]  /*0820*/  SHF.R.U32.HI R0, RZ, 0x17, R3 ;  /* 0x00000017ff007819 */ /* 0x000fe40000011603 */
[----:B------:R-:W-:Y:S02]  /*0830*/  LOP3.LUT R5, R5, 0xff, RZ, 0xc0, !PT ;  /* 0x000000ff05057812 */ /* 0x000fe400078ec0ff */
[----:B------:R-:W-:Y:S02]  /*0840*/  LOP3.LUT R12, R0, 0xff, RZ, 0xc0, !PT ;  /* 0x000000ff000c7812 */ /* 0x000fe400078ec0ff */
[----:B------:R-:W-:Y:S02]  /*0850*/  IADD3 R9, PT, PT, R5, -0x1, RZ ;  /* 0xffffffff05097810 */ /* 0x000fe40007ffe0ff */
[----:B------:R-:W-:-:S02]  /*0860*/  IADD3 R10, PT, PT, R12, -0x1, RZ ;  /* 0xffffffff0c0a7810 */ /* 0x000fc40007ffe0ff */
[----:B------:R-:W-:Y:S02]  /*0870*/  ISETP.GT.U32.AND P0, PT, R9, 0xfd, PT ;  /* 0x000000fd0900780c */ /* 0x000fe40003f04070 */
[----:B------:R-:W-:Y:S02]  /*0880*/  MOV R8, 0x43fa0000 ;  /* 0x43fa000000087802 */ /* 0x000fe40000000f00 */
[----:B------:R-:W-:-:S13]  /*0890*/  ISETP.GT.U32.OR P0, PT, R10, 0xfd, P0 ;  /* 0x000000fd0a00780c */ /* 0x000fda0000704470 */
[----:B------:R-:W-:Y:S01]  /*08a0*/  @!P0 MOV R7, RZ ;  /* 0x000000ff00078202 */ /* 0x000fe20000000f00 */
[----:B------:R-:W-:Y:S06]  /*08b0*/  @!P0 BRA `(.L_x_4) ;  /* 0x0000000000608947 */ /* 0x000fec0003800000 */
[----:B------:R-:W-:Y:S01]  /*08c0*/  HFMA2 R0, -RZ, RZ, 3.98828125, 0 ;  /* 0x43fa0000ff007431 */ /* 0x000fe200000001ff */
[----:B------:R-:W-:-:S04]  /*08d0*/  FSETP.GTU.FTZ.AND P0, PT, |R3|, +INF , PT ;  /* 0x7f8000000300780b */ /* 0x000fc80003f1c200 */
[----:B------:R-:W-:-:S04]  /*08e0*/  FSETP.GTU.FTZ.AND P1, PT, |R0|, +INF , PT ;  /* 0x7f8000000000780b */ /* 0x000fc80003f3c200 */
[----:B------:R-:W-:-:S13]  /*08f0*/  PLOP3.LUT P0, PT, P0, P1, PT, 0xf8, 0x8f ;  /* 0x00000000008f781c */ /* 0x000fda0000703f70 */
[----:B------:R-:W-:Y:S05]  /*0900*/  @P0 BRA `(.L_x_5) ;  /* 0x0000000400440947 */ /* 0x000fea0003800000 */
[----:B------:R-:W-:-:S13]  /*0910*/  LOP3.LUT P0, RZ, R8, 0x7fffffff, R3, 0xc8, !PT ;  /* 0x7fffffff08ff7812 */ /* 0x000fda000780c803 */
[----:B------:R-:W-:Y:S05]  /*0920*/  @!P0 BRA `(.L_x_6) ;  /* 0x0000000400348947 */ /* 0x000fea0003800000 */
[C---:B------:R-:W-:Y:S02]  /*0930*/  FSETP.NEU.FTZ.AND P2, PT, |R3|.reuse, +INF , PT ;  /* 0x7f8000000300780b */ /* 0x040fe40003f5d200 */
[----:B------:R-:W-:Y:S02]  /*0940*/  FSETP.NEU.FTZ.AND P1, PT, |R0|, +INF , PT ;  /* 0x7f8000000000780b */ /* 0x000fe40003f3d200 */
[----:B------:R-:W-:-:S11]  /*0950*/  FSETP.NEU.FTZ.AND P0, PT, |R3|, +INF , PT ;  /* 0x7f8000000300780b */ /* 0x000fd60003f1d200 */
[----:B------:R-:W-:Y:S05]  /*0960*/  @!P1 BRA !P2, `(.L_x_6) ;  /* 0x0000000400249947 */ /* 0x000fea0005000000 */
[----:B------:R-:W-:-:S04]  /*0970*/  LOP3.LUT P2, RZ, R3, 0x7fffffff, RZ, 0xc0, !PT ;  /* 0x7fffffff03ff7812 */ /* 0x000fc8000784c0ff */
[----:B------:R-:W-:-:S13]  /*0980*/  PLOP3.LUT P1, PT, P1, P2, PT, 0x2f, 0xf2 ;  /* 0x0000000000f2781c */ /* 0x000fda0000f24577 */
[----:B------:R-:W-:Y:S05]  /*0990*/  @P1 BRA `(.L_x_7) ;  /* 0x0000000400101947 */ /* 0x000fea0003800000 */
[----:B------:R-:W-:-:S04]  /*09a0*/  LOP3.LUT P1, RZ, R8, 0x7fffffff, RZ, 0xc0, !PT ;  /* 0x7fffffff08ff7812 */ /* 0x000fc8000782c0ff */
[----:B------:R-:W-:-:S13]  /*09b0*/  PLOP3.LUT P0, PT, P0, P1, PT, 0x2f, 0xf2 ;  /* 0x0000000000f2781c */ /* 0x000fda0000702577 */
[----:B------:R-:W-:Y:S05]  /*09c0*/  @P0 BRA `(.L_x_8) ;  /* 0x0000000000f80947 */ /* 0x000fea0003800000 */
[----:B------:R-:W-:Y:S02]  /*09d0*/  ISETP.GE.AND P0, PT, R10, RZ, PT ;  /* 0x000000ff0a00720c */ /* 0x000fe40003f06270 */
[----:B------:R-:W-:-:S11]  /*09e0*/  ISETP.GE.AND P1, PT, R9, RZ, PT ;  /* 0x000000ff0900720c */ /* 0x000fd60003f26270 */
[----:B------:R-:W-:Y:S01]  /*09f0*/  @P0 MOV R7, RZ ;  /* 0x000000ff00070202 */ /* 0x000fe20000000f00 */
[----:B------:R-:W-:Y:S01]  /*0a00*/  @!P0 FFMA R3, R3, 1.84467440737095516160e+19, RZ ;  /* 0x5f80000003038823 */ /* 0x000fe200000000ff */
[----:B------:R-:W-:Y:S01]  /*0a10*/  @!P0 MOV R7, 0xffffffc0 ;  /* 0xffffffc000078802 */ /* 0x000fe20000000f00 */
[----:B------:R-:W-:-:S03]  /*0a20*/  @!P1 FFMA R8, R0, 1.84467440737095516160e+19, RZ ;  /* 0x5f80000000089823 */ /* 0x000fc600000000ff */
[----:B------:R-:W-:-:S07]  /*0a30*/  @!P1 IADD3 R7, PT, PT, R7, 0x40, RZ ;  /* 0x0000004007079810 */ /* 0x000fce0007ffe0ff */
.L_x_4:
[----:B------:R-:W-:-:S04]  /*0a40*/  LEA R9, R5, 0xc0800000, 0x17 ;  /* 0xc080000005097811 */ /* 0x000fc800078eb8ff */
[----:B------:R-:W-:Y:S02]  /*0a50*/  IADD3 R9, PT, PT, -R9, R8, RZ ;  /* 0x0000000809097210 */ /* 0x000fe40007ffe1ff */
[----:B------:R-:W-:Y:S02]  /*0a60*/  IADD3 R8, PT, PT, R12, -0x7f, RZ ;  /* 0xffffff810c087810 */ /* 0x000fe40007ffe0ff */
[----:B------:R-:W0:Y:S01]  /*0a70*/  MUFU.RCP R10, R9 ;  /* 0x00000009000a7308 */ /* 0x000e220000001000 */
[----:B------:R-:W-:Y:S02]  /*0a80*/  FADD.FTZ R11, -R9, -RZ ;  /* 0x800000ff090b7221 */ /* 0x000fe40000010100 */
[C---:B------:R-:W-:Y:S01]  /*0a90*/  IMAD R0, R8.reuse, -0x800000, R3 ;  /* 0xff80000008007824 */ /* 0x040fe200078e0203 */
[----:B------:R-:W-:-:S04]  /*0aa0*/  IADD3 R8, PT, PT, R8, 0x7f, -R5 ;  /* 0x0000007f08087810 */ /* 0x000fc80007ffe805 */
[----:B------:R-:W-:Y:S01]  /*0ab0*/  IADD3 R8, PT, PT, R8, R7, RZ ;  /* 0x0000000708087210 */ /* 0x000fe20007ffe0ff */
[----:B0-----:R-:W-:-:S04]  /*0ac0*/  FFMA R13, R10, R11, 1 ;  /* 0x3f8000000a0d7423 */ /* 0x001fc8000000000b */
[----:B------:R-:W-:-:S04]  /*0ad0*/  FFMA R12, R10, R13, R10 ;  /* 0x0000000d0a0c7223 */ /* 0x000fc8000000000a */
[----:B------:R-:W-:-:S04]  /*0ae0*/  FFMA R3, R0, R12, RZ ;  /* 0x0000000c00037223 */ /* 0x000fc800000000ff */
[----:B------:R-:W-:-:S04]  /*0af0*/  FFMA R10, R11, R3, R0 ;  /* 0x000000030b0a7223 */ /* 0x000fc80000000000 */
[----:B------:R-:W-:-:S04]  /*0b00*/  FFMA R13, R12, R10, R3 ;  /* 0x0000000a0c0d7223 */ /* 0x000fc80000000003 */
[----:B------:R-:W-:-:S04]  /*0b10*/  FFMA R10, R11, R13, R0 ;  /* 0x0000000d0b0a7223 */ /* 0x000fc80000000000 */
[----:B------:R-:W-:-:S05]  /*0b20*/  FFMA R0, R12, R10, R13 ;  /* 0x0000000a0c007223 */ /* 0x000fca000000000d */
[----:B------:R-:W-:-:S04]  /*0b30*/  SHF.R.U32.HI R3, RZ, 0x17, R0 ;  /* 0x00000017ff037819 */ /* 0x000fc80000011600 */
[----:B------:R-:W-:-:S04]  /*0b40*/  LOP3.LUT R3, R3, 0xff, RZ, 0xc0, !PT ;  /* 0x000000ff03037812 */ /* 0x000fc800078ec0ff */
[----:B------:R-:W-:-:S04]  /*0b50*/  IADD3 R7, PT, PT, R3, R8, RZ ;  /* 0x0000000803077210 */ /* 0x000fc80007ffe0ff */
[----:B------:R-:W-:-:S04]  /*0b60*/  IADD3 R3, PT, PT, R7, -0x1, RZ ;  /* 0xffffffff07037810 */ /* 0x000fc80007ffe0ff */
[----:B------:R-:W-:-:S13]  /*0b70*/  ISETP.GE.U32.AND P0, PT, R3, 0xfe, PT ;  /* 0x000000fe0300780c */ /* 0x000fda0003f06070 */
[----:B------:R-:W-:Y:S05]  /*0b80*/  @!P0 BRA `(.L_x_9) ;  /* 0x0000000000808947 */ /* 0x000fea0003800000 */
[----:B------:R-:W-:-:S13]  /*0b90*/  ISETP.GT.AND P0, PT, R7, 0xfe, PT ;  /* 0x000000fe0700780c */ /* 0x000fda0003f04270 */
[----:B------:R-:W-:Y:S05]  /*0ba0*/  @P0 BRA `(.L_x_10) ;  /* 0x00000000006c0947 */ /* 0x000fea0003800000 */
[----:B------:R-:W-:-:S13]  /*0bb0*/  ISETP.GE.AND P0, PT, R7, 0x1, PT ;  /* 0x000000010700780c */ /* 0x000fda0003f06270 */
[----:B------:R-:W-:Y:S05]  /*0bc0*/  @P0 BRA `(.L_x_11) ;  /* 0x0000000000980947 */ /* 0x000fea0003800000 */
[----:B------:R-:W-:Y:S02]  /*0bd0*/  ISETP.GE.AND P0, PT, R7, -0x18, PT ;  /* 0xffffffe80700780c */ /* 0x000fe40003f06270 */
[----:B------:R-:W-:-:S11]  /*0be0*/  LOP3.LUT R0, R0, 0x80000000, RZ, 0xc0, !PT ;  /* 0x8000000000007812 */ /* 0x000fd600078ec0ff */
[----:B------:R-:W-:Y:S05]  /*0bf0*/  @!P0 BRA `(.L_x_11) ;  /* 0x00000000008c8947 */ /* 0x000fea0003800000 */
[CCC-:B------:R-:W-:Y:S01]  /*0c00*/  FFMA.RZ R3, R12.reuse, R10.reuse, R13.reuse ;  /* 0x0000000a0c037223 */ /* 0x1c0fe2000000c00d */
[CCC-:B------:R-:W-:Y:S01]  /*0c10*/  FFMA.RM R8, R12.reuse, R10.reuse, R13.reuse ;  /* 0x0000000a0c087223 */ /* 0x1c0fe2000000400d */
[C---:B------:R-:W-:Y:S02]  /*0c20*/  ISETP.NE.AND P2, PT, R7.reuse, RZ, PT ;  /* 0x000000ff0700720c */ /* 0x040fe40003f45270 */
[----:B------:R-:W-:Y:S02]  /*0c30*/  ISETP.NE.AND P1, PT, R7, RZ, PT ;  /* 0x000000ff0700720c */ /* 0x000fe40003f25270 */
[----:B------:R-:W-:Y:S01]  /*0c40*/  LOP3.LUT R5, R3, 0x7fffff, RZ, 0xc0, !PT ;  /* 0x007fffff03057812 */ /* 0x000fe200078ec0ff */
[----:B------:R-:W-:Y:S01]  /*0c50*/  FFMA.RP R3, R12, R10, R13 ;  /* 0x0000000a0c037223 */ /* 0x000fe2000000800d */
[----:B------:R-:W-:Y:S02]  /*0c60*/  IADD3 R10, PT, PT, R7, 0x20, RZ ;  /* 0x00000020070a7810 */ /* 0x000fe40007ffe0ff */
[----:B------:R-:W-:-:S02]  /*0c70*/  LOP3.LUT R5, R5, 0x800000, RZ, 0xfc, !PT ;  /* 0x0080000005057812 */ /* 0x000fc400078efcff */
[----:B------:R-:W-:Y:S02]  /*0c80*/  IADD3 R7, PT, PT, -R7, RZ, RZ ;  /* 0x000000ff07077210 */ /* 0x000fe40007ffe1ff */
[----:B------:R-:W-:Y:S02]  /*0c90*/  SHF.L.U32 R10, R5, R10, RZ ;  /* 0x0000000a050a7219 */ /* 0x000fe400000006ff */
[----:B------:R-:W-:Y:S02]  /*0ca0*/  FSETP.NEU.FTZ.AND P0, PT, R3, R8, PT ;  /* 0x000000080300720b */ /* 0x000fe40003f1d000 */
[----:B------:R-:W-:Y:S02]  /*0cb0*/  SEL R8, R7, RZ, P2 ;  /* 0x000000ff07087207 */ /* 0x000fe40001000000 */
[----:B------:R-:W-:Y:S02]  /*0cc0*/  ISETP.NE.AND P1, PT, R10, RZ, P1 ;  /* 0x000000ff0a00720c */ /* 0x000fe40000f25270 */
[----:B------:R-:W-:-:S02]  /*0cd0*/  SHF.R.U32.HI R8, RZ, R8, R5 ;  /* 0x00000008ff087219 */ /* 0x000fc40000011605 */
[----:B------:R-:W-:Y:S02]  /*0ce0*/  PLOP3.LUT P0, PT, P0, P1, PT, 0xf8, 0x8f ;  /* 0x00000000008f781c */ /* 0x000fe40000703f70 */
[----:B------:R-:W-:Y:S02]  /*0cf0*/  SHF.R.U32.HI R10, RZ, 0x1, R8 ;  /* 0x00000001ff0a7819 */ /* 0x000fe40000011608 */
[----:B------:R-:W-:-:S04]  /*0d00*/  SEL R3, RZ, 0x1, !P0 ;  /* 0x00000001ff037807 */ /* 0x000fc80004000000 */
[----:B------:R-:W-:-:S04]  /*0d10*/  LOP3.LUT R3, R3, 0x1, R10, 0xf8, !PT ;  /* 0x0000000103037812 */ /* 0x000fc800078ef80a */
[----:B------:R-:W-:-:S04]  /*0d20*/  LOP3.LUT R3, R3, R8, RZ, 0xc0, !PT ;  /* 0x0000000803037212 */ /* 0x000fc800078ec0ff */
[----:B------:R-:W-:-:S04]  /*0d30*/  IADD3 R3, PT, PT, R10, R3, RZ ;  /* 0x000000030a037210 */ /* 0x000fc80007ffe0ff */
[----:B------:R-:W-:Y:S01]  /*0d40*/  LOP3.LUT R0, R3, R0, RZ, 0xfc, !PT ;  /* 0x0000000003007212 */ /* 0x000fe200078efcff */
[----:B------:R-:W-:Y:S06]  /*0d50*/  BRA `(.L_x_11) ;  /* 0x0000000000347947 */ /* 0x000fec0003800000 */
.L_x_10:
[----:B------:R-:W-:-:S04]  /*0d60*/  LOP3.LUT R0, R0, 0x80000000, RZ, 0xc0, !PT ;  /* 0x8000000000007812 */ /* 0x000fc800078ec0ff */
[----:B------:R-:W-:Y:S01]  /*0d70*/  LOP3.LUT R0, R0, 0x7f800000, RZ, 0xfc, !PT ;  /* 0x7f80000000007812 */ /* 0x000fe200078efcff */
[----:B------:R-:W-:Y:S06]  /*0d80*/  BRA `(.L_x_11) ;  /* 0x0000000000287947 */ /* 0x000fec0003800000 */
.L_x_9:
[----:B------:R-:W-:Y:S01]  /*0d90*/  LEA R0, R8, R0, 0x17 ;  /* 0x0000000008007211 */ /* 0x000fe200078eb8ff */
[----:B------:R-:W-:Y:S06]  /*0da0*/  BRA `(.L_x_11) ;  /* 0x0000000000207947 */ /* 0x000fec0003800000 */
.L_x_8:
[----:B------:R-:W-:-:S04]  /*0db0*/  LOP3.LUT R0, R8, 0x80000000, R3, 0x48, !PT ;  /* 0x8000000008007812 */ /* 0x000fc800078e4803 */
[----:B------:R-:W-:Y:S01]  /*0dc0*/  LOP3.LUT R0, R0, 0x7f800000, RZ, 0xfc, !PT ;  /* 0x7f80000000007812 */ /* 0x000fe200078efcff */
[----:B------:R-:W-:Y:S06]  /*0dd0*/  BRA `(.L_x_11) ;  /* 0x0000000000147947 */ /* 0x000fec0003800000 */
.L_x_7:
[----:B------:R-:W-:Y:S01]  /*0de0*/  LOP3.LUT R0, R8, 0x80000000, R3, 0x48, !PT ;  /* 0x8000000008007812 */ /* 0x000fe200078e4803 */
[----:B------:R-:W-:Y:S06]  /*0df0*/  BRA `(.L_x_11) ;  /* 0x00000000000c7947 */ /* 0x000fec0003800000 */
.L_x_6:
[----:B------:R-:W0:Y:S01]  /*0e00*/  MUFU.RSQ R0, -QNAN ;  /* 0xffc0000000007908 */ /* 0x000e220000001400 */
[----:B------:R-:W-:Y:S05]  /*0e10*/  BRA `(.L_x_11) ;  /* 0x0000000000047947 */ /* 0x000fea0003800000 */
.L_x_5:
[----:B------:R-:W-:-:S07]  /*0e20*/  FADD.FTZ R0, R3, R0 ;  /* 0x0000000003007221 */ /* 0x000fce0000010000 */
.L_x_11:
[----:B------:R-:W-:-:S04]  /*0e30*/  HFMA2 R7, -RZ, RZ, 0, 0 ;  /* 0x00000000ff077431 */ /* 0x000fc800000001ff */
[----:B0-----:R-:W-:Y:S05]  /*0e40*/  RET.REL.NODEC R6 `(_Z6kernelPh) ;  /* 0xfffffff0066c7950 */ /* 0x001fea0003c3ffff */
.L_x_12:
[----:B------:R-:W-:-:S00]  /*0e50*/  BRA `(.L_x_12) ;  /* 0xfffffffc00fc7947 */ /* 0x000fc0000383ffff */
[----:B------:R-:W-:-:S00]  /*0e60*/  NOP ;  /* 0x0000000000007918 */ /* 0x000fc00000000000 */
        /* <DEDUP_REMOVED lines=9> */
.L_x_13:


//--------------------- .nv.shared.reserved.0     --------------------------
	.section	.nv.shared.reserved.0,"aw",@nobits
	.weak		__nv_reservedSMEM_offset_0_alias
	.size		__nv_reservedSMEM_offset_0_alias, 0, 64
	.other		__nv_reservedSMEM_offset_0_alias,@"STO_CUDA_RESERVED_SHARED STV_DEFAULT"
__nv_reservedSMEM_offset_0_alias:
	.zero		0
	.zero		64


//--------------------- .nv.constant0._Z6kernelPh --------------------------
	.section	.nv.constant0._Z6kernelPh,"a",@progbits
	.sectionflags	@""
	.align	4
.nv.constant0._Z6kernelPh:
	.zero		904


//--------------------- SYMBOLS --------------------------

	.type		.nv.reservedSmem.offset0,@object
	.size		.nv.reservedSmem.offset0,0x4
